//
// Generated by NVIDIA NVVM Compiler
//
// Compiler Build ID: CL-36424714
// Cuda compilation tools, release 13.0, V13.0.88
// Based on NVVM 20.0.0
//

.version 9.0
.target sm_100
.address_size 64

	// .globl	_ZN3cub18CUB_300001_SM_10006detail11EmptyKernelIvEEvv
.global .align 1 .b8 _ZN34_INTERNAL_1f533df5_4_k_cu_686e36ba4cuda3std3__45__cpo5beginE[1];
.global .align 1 .b8 _ZN34_INTERNAL_1f533df5_4_k_cu_686e36ba4cuda3std3__45__cpo3endE[1];
.global .align 1 .b8 _ZN34_INTERNAL_1f533df5_4_k_cu_686e36ba4cuda3std3__45__cpo6cbeginE[1];
.global .align 1 .b8 _ZN34_INTERNAL_1f533df5_4_k_cu_686e36ba4cuda3std3__45__cpo4cendE[1];
.global .align 1 .b8 _ZN34_INTERNAL_1f533df5_4_k_cu_686e36ba4cuda3std3__45__cpo6rbeginE[1];
.global .align 1 .b8 _ZN34_INTERNAL_1f533df5_4_k_cu_686e36ba4cuda3std3__45__cpo4rendE[1];
.global .align 1 .b8 _ZN34_INTERNAL_1f533df5_4_k_cu_686e36ba4cuda3std3__45__cpo7crbeginE[1];
.global .align 1 .b8 _ZN34_INTERNAL_1f533df5_4_k_cu_686e36ba4cuda3std3__45__cpo5crendE[1];
.global .align 1 .b8 _ZN34_INTERNAL_1f533df5_4_k_cu_686e36ba4cuda3std3__436_GLOBAL__N__1f533df5_4_k_cu_686e36ba6ignoreE[1];
.global .align 1 .b8 _ZN34_INTERNAL_1f533df5_4_k_cu_686e36ba4cuda3std3__419piecewise_constructE[1];
.global .align 1 .b8 _ZN34_INTERNAL_1f533df5_4_k_cu_686e36ba4cuda3std3__48in_placeE[1];
.global .align 1 .b8 _ZN34_INTERNAL_1f533df5_4_k_cu_686e36ba4cuda3std3__420unreachable_sentinelE[1];
.global .align 1 .b8 _ZN34_INTERNAL_1f533df5_4_k_cu_686e36ba4cuda3std3__47nulloptE[1];
.global .align 1 .b8 _ZN34_INTERNAL_1f533df5_4_k_cu_686e36ba4cuda3std3__48unexpectE[1];
.global .align 1 .b8 _ZN34_INTERNAL_1f533df5_4_k_cu_686e36ba4cuda3std6ranges3__45__cpo4swapE[1];
.global .align 1 .b8 _ZN34_INTERNAL_1f533df5_4_k_cu_686e36ba4cuda3std6ranges3__45__cpo9iter_moveE[1];
.global .align 1 .b8 _ZN34_INTERNAL_1f533df5_4_k_cu_686e36ba4cuda3std6ranges3__45__cpo5beginE[1];
.global .align 1 .b8 _ZN34_INTERNAL_1f533df5_4_k_cu_686e36ba4cuda3std6ranges3__45__cpo3endE[1];
.global .align 1 .b8 _ZN34_INTERNAL_1f533df5_4_k_cu_686e36ba4cuda3std6ranges3__45__cpo6cbeginE[1];
.global .align 1 .b8 _ZN34_INTERNAL_1f533df5_4_k_cu_686e36ba4cuda3std6ranges3__45__cpo4cendE[1];
.global .align 1 .b8 _ZN34_INTERNAL_1f533df5_4_k_cu_686e36ba4cuda3std6ranges3__45__cpo7advanceE[1];
.global .align 1 .b8 _ZN34_INTERNAL_1f533df5_4_k_cu_686e36ba4cuda3std6ranges3__45__cpo9iter_swapE[1];
.global .align 1 .b8 _ZN34_INTERNAL_1f533df5_4_k_cu_686e36ba4cuda3std6ranges3__45__cpo4nextE[1];
.global .align 1 .b8 _ZN34_INTERNAL_1f533df5_4_k_cu_686e36ba4cuda3std6ranges3__45__cpo4prevE[1];
.global .align 1 .b8 _ZN34_INTERNAL_1f533df5_4_k_cu_686e36ba4cuda3std6ranges3__45__cpo4dataE[1];
.global .align 1 .b8 _ZN34_INTERNAL_1f533df5_4_k_cu_686e36ba4cuda3std6ranges3__45__cpo5cdataE[1];
.global .align 1 .b8 _ZN34_INTERNAL_1f533df5_4_k_cu_686e36ba4cuda3std6ranges3__45__cpo4sizeE[1];
.global .align 1 .b8 _ZN34_INTERNAL_1f533df5_4_k_cu_686e36ba4cuda3std6ranges3__45__cpo5ssizeE[1];
.global .align 1 .b8 _ZN34_INTERNAL_1f533df5_4_k_cu_686e36ba4cuda3std6ranges3__45__cpo8distanceE[1];
.global .align 1 .b8 _ZN34_INTERNAL_1f533df5_4_k_cu_686e36ba6thrust24THRUST_300001_SM_1000_NS8cuda_cub3parE[1];
.global .align 1 .b8 _ZN34_INTERNAL_1f533df5_4_k_cu_686e36ba6thrust24THRUST_300001_SM_1000_NS8cuda_cub10par_nosyncE[1];
.global .align 1 .b8 _ZN34_INTERNAL_1f533df5_4_k_cu_686e36ba6thrust24THRUST_300001_SM_1000_NS6system6detail10sequential3seqE[1];
.global .align 1 .b8 _ZN34_INTERNAL_1f533df5_4_k_cu_686e36ba6thrust24THRUST_300001_SM_1000_NS12placeholders2_1E[1];
.global .align 1 .b8 _ZN34_INTERNAL_1f533df5_4_k_cu_686e36ba6thrust24THRUST_300001_SM_1000_NS12placeholders2_2E[1];
.global .align 1 .b8 _ZN34_INTERNAL_1f533df5_4_k_cu_686e36ba6thrust24THRUST_300001_SM_1000_NS12placeholders2_3E[1];
.global .align 1 .b8 _ZN34_INTERNAL_1f533df5_4_k_cu_686e36ba6thrust24THRUST_300001_SM_1000_NS12placeholders2_4E[1];
.global .align 1 .b8 _ZN34_INTERNAL_1f533df5_4_k_cu_686e36ba6thrust24THRUST_300001_SM_1000_NS12placeholders2_5E[1];
.global .align 1 .b8 _ZN34_INTERNAL_1f533df5_4_k_cu_686e36ba6thrust24THRUST_300001_SM_1000_NS12placeholders2_6E[1];
.global .align 1 .b8 _ZN34_INTERNAL_1f533df5_4_k_cu_686e36ba6thrust24THRUST_300001_SM_1000_NS12placeholders2_7E[1];
.global .align 1 .b8 _ZN34_INTERNAL_1f533df5_4_k_cu_686e36ba6thrust24THRUST_300001_SM_1000_NS12placeholders2_8E[1];
.global .align 1 .b8 _ZN34_INTERNAL_1f533df5_4_k_cu_686e36ba6thrust24THRUST_300001_SM_1000_NS12placeholders2_9E[1];
.global .align 1 .b8 _ZN34_INTERNAL_1f533df5_4_k_cu_686e36ba6thrust24THRUST_300001_SM_1000_NS12placeholders3_10E[1];
.global .align 1 .b8 _ZN34_INTERNAL_1f533df5_4_k_cu_686e36ba6thrust24THRUST_300001_SM_1000_NS3seqE[1];

.visible .entry _ZN3cub18CUB_300001_SM_10006detail11EmptyKernelIvEEvv()
{


	ret;

}


// ===== COMPILED SASS (sm_100) =====

	.target	sm_100

	.elftype	@"ET_EXEC"


//--------------------- .note.nv.tkinfo           --------------------------
	.section	.note.nv.tkinfo,"",@"SHT_NOTE"
	.sectionflags	@"SHF_NOTE_NV_TKINFO"
	.tkinfo
        /*0018*/ 	.word	0x00000002
        /*0030*/ 	.string	""
        /*0030*/ 	.string	"ptxas"
        /*0030*/ 	.string	"Cuda compilation tools, release 13.0, V13.0.88"
        /*0030*/ 	.string	"Build cuda_13.0.r13.0/compiler.36424714_0"
        /*0030*/ 	.string	"-arch sm_100 -m 64 "



//--------------------- .note.nv.cuinfo           --------------------------
	.section	.note.nv.cuinfo,"",@"SHT_NOTE"
	.sectionflags	@"SHF_NOTE_NV_CUINFO"
        /*0018*/ 	.short	0x0002
        /*001a*/ 	.short	0x0064
        /*001c*/ 	.short	0x0082
	.zero		2


//--------------------- .nv.info                  --------------------------
	.section	.nv.info,"",@"SHT_CUDA_INFO"
	.align	4


	//----- nvinfo : EIATTR_REGCOUNT
	.align		4
        /*0000*/ 	.byte	0x04, 0x2f
        /*0002*/ 	.short	(.L_44 - .L_43)
	.align		4
.L_43:
        /*0004*/ 	.word	index@(_ZN3cub18CUB_300001_SM_10006detail11EmptyKernelIvEEvv)
        /*0008*/ 	.word	0x00000004


	//----- nvinfo : EIATTR_FRAME_SIZE
	.align		4
.L_44:
        /*000c*/ 	.byte	0x04, 0x11
        /*000e*/ 	.short	(.L_46 - .L_45)
	.align		4
.L_45:
        /*0010*/ 	.word	index@(_ZN3cub18CUB_300001_SM_10006detail11EmptyKernelIvEEvv)
        /*0014*/ 	.word	0x00000000


	//----- nvinfo : EIATTR_MIN_STACK_SIZE
	.align		4
.L_46:
        /*0018*/ 	.byte	0x04, 0x12
        /*001a*/ 	.short	(.L_48 - .L_47)
	.align		4
.L_47:
        /*001c*/ 	.word	index@(_ZN3cub18CUB_300001_SM_10006detail11EmptyKernelIvEEvv)
        /*0020*/ 	.word	0x00000000
.L_48:


//--------------------- .nv.compat                --------------------------
	.section	.nv.compat,"",@"SHT_CUDA_COMPAT_INFO"
	.align	4
        /*0000*/ 	.byte	0x02, 0x09, 0x00, 0x00, 0x02, 0x02, 0x01, 0x00, 0x02, 0x05, 0x05, 0x00, 0x03, 0x07, 0x01, 0x01
        /*0010*/ 	.byte	0x02, 0x03, 0x00, 0x00, 0x02, 0x06, 0x01, 0x00, 0x04, 0x0b, 0x08, 0x00, 0x09, 0x00, 0x00, 0x00
        /*0020*/ 	.byte	0x00, 0x00, 0x00, 0x00


//--------------------- .nv.info._ZN3cub18CUB_300001_SM_10006detail11EmptyKernelIvEEvv --------------------------
	.section	.nv.info._ZN3cub18CUB_300001_SM_10006detail11EmptyKernelIvEEvv,"",@"SHT_CUDA_INFO"
	.sectionflags	@""
	.align	4


	//----- nvinfo : EIATTR_CUDA_API_VERSION
	.align		4
        /*0000*/ 	.byte	0x04, 0x37
        /*0002*/ 	.short	(.L_50 - .L_49)
.L_49:
        /*0004*/ 	.word	0x00000082


	//----- nvinfo : EIATTR_SPARSE_MMA_MASK
	.align		4
.L_50:
        /*0008*/ 	.byte	0x03, 0x50
        /*000a*/ 	.short	0x0000


	//----- nvinfo : EIATTR_MAXREG_COUNT
	.align		4
        /*000c*/ 	.byte	0x03, 0x1b
        /*000e*/ 	.short	0x00ff


	//----- nvinfo : EIATTR_MERCURY_ISA_VERSION
	.align		4
        /*0010*/ 	.byte	0x03, 0x5f
        /*0012*/ 	.short	0x0101


	//----- nvinfo : EIATTR_VRC_CTA_INIT_COUNT
	.align		4
        /*0014*/ 	.byte	0x02, 0x4a
	.zero		1
	.zero		1


	//----- nvinfo : EIATTR_EXIT_INSTR_OFFSETS
	.align		4
        /*0018*/ 	.byte	0x04, 0x1c
        /*001a*/ 	.short	(.L_52 - .L_51)


	//   ....[0]....
.L_51:
        /*001c*/ 	.word	0x00000010


	//----- nvinfo : EIATTR_SW_WAR
	.align		4
.L_52:
        /*0020*/ 	.byte	0x04, 0x36
        /*0022*/ 	.short	(.L_54 - .L_53)
.L_53:
        /*0024*/ 	.word	0x00000008
.L_54:


//--------------------- .nv.callgraph             --------------------------
	.section	.nv.callgraph,"",@"SHT_CUDA_CALLGRAPH"
	.align	4
	.sectionentsize	8
	.align		4
        /*0000*/ 	.word	0x00000000
	.align		4
        /*0004*/ 	.word	0xffffffff
	.align		4
        /*0008*/ 	.word	0x00000000
	.align		4
        /*000c*/ 	.word	0xfffffffe
	.align		4
        /*0010*/ 	.word	0x00000000
	.align		4
        /*0014*/ 	.word	0xfffffffd
	.align		4
        /*0018*/ 	.word	0x00000000
	.align		4
        /*001c*/ 	.word	0xfffffffc


//--------------------- .nv.constant4             --------------------------
	.section	.nv.constant4,"a",@progbits
	.align	8
	.align		8
.nv.constant4:
        /*0000*/ 	.dword	_ZN34_INTERNAL_1f533df5_4_k_cu_686e36ba4cuda3std3__45__cpo5beginE
	.align		8
        /*0008*/ 	.dword	_ZN34_INTERNAL_1f533df5_4_k_cu_686e36ba4cuda3std3__45__cpo3endE
	.align		8
        /*0010*/ 	.dword	_ZN34_INTERNAL_1f533df5_4_k_cu_686e36ba4cuda3std3__45__cpo6cbeginE
	.align		8
        /*0018*/ 	.dword	_ZN34_INTERNAL_1f533df5_4_k_cu_686e36ba4cuda3std3__45__cpo4cendE
	.align		8
        /*0020*/ 	.dword	_ZN34_INTERNAL_1f533df5_4_k_cu_686e36ba4cuda3std3__45__cpo6rbeginE
	.align		8
        /*0028*/ 	.dword	_ZN34_INTERNAL_1f533df5_4_k_cu_686e36ba4cuda3std3__45__cpo4rendE
	.align		8
        /*0030*/ 	.dword	_ZN34_INTERNAL_1f533df5_4_k_cu_686e36ba4cuda3std3__45__cpo7crbeginE
	.align		8
        /*0038*/ 	.dword	_ZN34_INTERNAL_1f533df5_4_k_cu_686e36ba4cuda3std3__45__cpo5crendE
	.align		8
        /*0040*/ 	.dword	_ZN34_INTERNAL_1f533df5_4_k_cu_686e36ba4cuda3std3__436_GLOBAL__N__1f533df5_4_k_cu_686e36ba6ignoreE
	.align		8
        /*0048*/ 	.dword	_ZN34_INTERNAL_1f533df5_4_k_cu_686e36ba4cuda3std3__419piecewise_constructE
	.align		8
        /*0050*/ 	.dword	_ZN34_INTERNAL_1f533df5_4_k_cu_686e36ba4cuda3std3__48in_placeE
	.align		8
        /*0058*/ 	.dword	_ZN34_INTERNAL_1f533df5_4_k_cu_686e36ba4cuda3std3__420unreachable_sentinelE
	.align		8
        /*0060*/ 	.dword	_ZN34_INTERNAL_1f533df5_4_k_cu_686e36ba4cuda3std3__47nulloptE
	.align		8
        /*0068*/ 	.dword	_ZN34_INTERNAL_1f533df5_4_k_cu_686e36ba4cuda3std3__48unexpectE
	.align		8
        /*0070*/ 	.dword	_ZN34_INTERNAL_1f533df5_4_k_cu_686e36ba4cuda3std6ranges3__45__cpo4swapE
	.align		8
        /*0078*/ 	.dword	_ZN34_INTERNAL_1f533df5_4_k_cu_686e36ba4cuda3std6ranges3__45__cpo9iter_moveE
	.align		8
        /*0080*/ 	.dword	_ZN34_INTERNAL_1f533df5_4_k_cu_686e36ba4cuda3std6ranges3__45__cpo5beginE
	.align		8
        /*0088*/ 	.dword	_ZN34_INTERNAL_1f533df5_4_k_cu_686e36ba4cuda3std6ranges3__45__cpo3endE
	.align		8
        /*0090*/ 	.dword	_ZN34_INTERNAL_1f533df5_4_k_cu_686e36ba4cuda3std6ranges3__45__cpo6cbeginE
	.align		8
        /*0098*/ 	.dword	_ZN34_INTERNAL_1f533df5_4_k_cu_686e36ba4cuda3std6ranges3__45__cpo4cendE
	.align		8
        /*00a0*/ 	.dword	_ZN34_INTERNAL_1f533df5_4_k_cu_686e36ba4cuda3std6ranges3__45__cpo7advanceE
	.align		8
        /*00a8*/ 	.dword	_ZN34_INTERNAL_1f533df5_4_k_cu_686e36ba4cuda3std6ranges3__45__cpo9iter_swapE
	.align		8
        /*00b0*/ 	.dword	_ZN34_INTERNAL_1f533df5_4_k_cu_686e36ba4cuda3std6ranges3__45__cpo4nextE
	.align		8
        /*00b8*/ 	.dword	_ZN34_INTERNAL_1f533df5_4_k_cu_686e36ba4cuda3std6ranges3__45__cpo4prevE
	.align		8
        /*00c0*/ 	.dword	_ZN34_INTERNAL_1f533df5_4_k_cu_686e36ba4cuda3std6ranges3__45__cpo4dataE
	.align		8
        /*00c8*/ 	.dword	_ZN34_INTERNAL_1f533df5_4_k_cu_686e36ba4cuda3std6ranges3__45__cpo5cdataE
	.align		8
        /*00d0*/ 	.dword	_ZN34_INTERNAL_1f533df5_4_k_cu_686e36ba4cuda3std6ranges3__45__cpo4sizeE
	.align		8
        /*00d8*/ 	.dword	_ZN34_INTERNAL_1f533df5_4_k_cu_686e36ba4cuda3std6ranges3__45__cpo5ssizeE
	.align		8
        /*00e0*/ 	.dword	_ZN34_INTERNAL_1f533df5_4_k_cu_686e36ba4cuda3std6ranges3__45__cpo8distanceE
	.align		8
        /*00e8*/ 	.dword	_ZN34_INTERNAL_1f533df5_4_k_cu_686e36ba6thrust24THRUST_300001_SM_1000_NS8cuda_cub3parE
	.align		8
        /*00f0*/ 	.dword	_ZN34_INTERNAL_1f533df5_4_k_cu_686e36ba6thrust24THRUST_300001_SM_1000_NS8cuda_cub10par_nosyncE
	.align		8
        /*00f8*/ 	.dword	_ZN34_INTERNAL_1f533df5_4_k_cu_686e36ba6thrust24THRUST_300001_SM_1000_NS6system6detail10sequential3seqE
	.align		8
        /*0100*/ 	.dword	_ZN34_INTERNAL_1f533df5_4_k_cu_686e36ba6thrust24THRUST_300001_SM_1000_NS12placeholders2_1E
	.align		8
        /*0108*/ 	.dword	_ZN34_INTERNAL_1f533df5_4_k_cu_686e36ba6thrust24THRUST_300001_SM_1000_NS12placeholders2_2E
	.align		8
        /*0110*/ 	.dword	_ZN34_INTERNAL_1f533df5_4_k_cu_686e36ba6thrust24THRUST_300001_SM_1000_NS12placeholders2_3E
	.align		8
        /*0118*/ 	.dword	_ZN34_INTERNAL_1f533df5_4_k_cu_686e36ba6thrust24THRUST_300001_SM_1000_NS12placeholders2_4E
	.align		8
        /*0120*/ 	.dword	_ZN34_INTERNAL_1f533df5_4_k_cu_686e36ba6thrust24THRUST_300001_SM_1000_NS12placeholders2_5E
	.align		8
        /*0128*/ 	.dword	_ZN34_INTERNAL_1f533df5_4_k_cu_686e36ba6thrust24THRUST_300001_SM_1000_NS12placeholders2_6E
	.align		8
        /*0130*/ 	.dword	_ZN34_INTERNAL_1f533df5_4_k_cu_686e36ba6thrust24THRUST_300001_SM_1000_NS12placeholders2_7E
	.align		8
        /*0138*/ 	.dword	_ZN34_INTERNAL_1f533df5_4_k_cu_686e36ba6thrust24THRUST_300001_SM_1000_NS12placeholders2_8E
	.align		8
        /*0140*/ 	.dword	_ZN34_INTERNAL_1f533df5_4_k_cu_686e36ba6thrust24THRUST_300001_SM_1000_NS12placeholders2_9E
	.align		8
        /*0148*/ 	.dword	_ZN34_INTERNAL_1f533df5_4_k_cu_686e36ba6thrust24THRUST_300001_SM_1000_NS12placeholders3_10E
	.align		8
        /*0150*/ 	.dword	_ZN34_INTERNAL_1f533df5_4_k_cu_686e36ba6thrust24THRUST_300001_SM_1000_NS3seqE


//--------------------- .text._ZN3cub18CUB_300001_SM_10006detail11EmptyKernelIvEEvv --------------------------
	.section	.text._ZN3cub18CUB_300001_SM_10006detail11EmptyKernelIvEEvv,"ax",@progbits
	.align	128
        .global         _ZN3cub18CUB_300001_SM_10006detail11EmptyKernelIvEEvv
        .type           _ZN3cub18CUB_300001_SM_10006detail11EmptyKernelIvEEvv,@function
        .size           _ZN3cub18CUB_300001_SM_10006detail11EmptyKernelIvEEvv,(.L_x_1 - _ZN3cub18CUB_300001_SM_10006detail11EmptyKernelIvEEvv)
        .other          _ZN3cub18CUB_300001_SM_10006detail11EmptyKernelIvEEvv,@"STO_CUDA_ENTRY STV_DEFAULT"
_ZN3cub18CUB_300001_SM_10006detail11EmptyKernelIvEEvv:
.text._ZN3cub18CUB_300001_SM_10006detail11EmptyKernelIvEEvv:
[----:B------:R-:W-:Y:S01]  /*0000*/  LDC R1, c[0x0][0x37c] ;  /* 0x0000df00ff017b82 */ /* 0x000fe20000000800 */
[----:B------:R-:W-:Y:S05]  /*0010*/  EXIT ;  /* 0x000000000000794d */ /* 0x000fea0003800000 */
.L_x_0:
[----:B------:R-:W-:-:S00]  /*0020*/  BRA `(.L_x_0) ;  /* 0xfffffffc00fc7947 */ /* 0x000fc0000383ffff */
[----:B------:R-:W-:-:S00]  /*0030*/  NOP ;  /* 0x0000000000007918 */ /* 0x000fc00000000000 */
        /* <DEDUP_REMOVED lines=12> */
.L_x_1:


//--------------------- .nv.shared.reserved.0     --------------------------
	.section	.nv.shared.reserved.0,"aw",@nobits
	.weak		__nv_reservedSMEM_offset_0_alias
	.size		__nv_reservedSMEM_offset_0_alias, 0, 64
	.other		__nv_reservedSMEM_offset_0_alias,@"STO_CUDA_RESERVED_SHARED STV_DEFAULT"
__nv_reservedSMEM_offset_0_alias:
	.zero		0
	.zero		64


//--------------------- .nv.global                --------------------------
	.section	.nv.global,"aw",@nobits
.nv.global:
	.type		_ZN34_INTERNAL_1f533df5_4_k_cu_686e36ba6thrust24THRUST_300001_SM_1000_NS3seqE,@object
	.size		_ZN34_INTERNAL_1f533df5_4_k_cu_686e36ba6thrust24THRUST_300001_SM_1000_NS3seqE,(_ZN34_INTERNAL_1f533df5_4_k_cu_686e36ba4cuda3std3__48in_placeE - _ZN34_INTERNAL_1f533df5_4_k_cu_686e36ba6thrust24THRUST_300001_SM_1000_NS3seqE)
_ZN34_INTERNAL_1f533df5_4_k_cu_686e36ba6thrust24THRUST_300001_SM_1000_NS3seqE:
	.zero		1
	.type		_ZN34_INTERNAL_1f533df5_4_k_cu_686e36ba4cuda3std3__48in_placeE,@object
	.size		_ZN34_INTERNAL_1f533df5_4_k_cu_686e36ba4cuda3std3__48in_placeE,(_ZN34_INTERNAL_1f533df5_4_k_cu_686e36ba4cuda3std6ranges3__45__cpo4sizeE - _ZN34_INTERNAL_1f533df5_4_k_cu_686e36ba4cuda3std3__48in_placeE)
_ZN34_INTERNAL_1f533df5_4_k_cu_686e36ba4cuda3std3__48in_placeE:
	.zero		1
	.type		_ZN34_INTERNAL_1f533df5_4_k_cu_686e36ba4cuda3std6ranges3__45__cpo4sizeE,@object
	.size		_ZN34_INTERNAL_1f533df5_4_k_cu_686e36ba4cuda3std6ranges3__45__cpo4sizeE,(_ZN34_INTERNAL_1f533df5_4_k_cu_686e36ba6thrust24THRUST_300001_SM_1000_NS12placeholders2_3E - _ZN34_INTERNAL_1f533df5_4_k_cu_686e36ba4cuda3std6ranges3__45__cpo4sizeE)
_ZN34_INTERNAL_1f533df5_4_k_cu_686e36ba4cuda3std6ranges3__45__cpo4sizeE:
	.zero		1
	.type		_ZN34_INTERNAL_1f533df5_4_k_cu_686e36ba6thrust24THRUST_300001_SM_1000_NS12placeholders2_3E,@object
	.size		_ZN34_INTERNAL_1f533df5_4_k_cu_686e36ba6thrust24THRUST_300001_SM_1000_NS12placeholders2_3E,(_ZN34_INTERNAL_1f533df5_4_k_cu_686e36ba4cuda3std3__45__cpo6cbeginE - _ZN34_INTERNAL_1f533df5_4_k_cu_686e36ba6thrust24THRUST_300001_SM_1000_NS12placeholders2_3E)
_ZN34_INTERNAL_1f533df5_4_k_cu_686e36ba6thrust24THRUST_300001_SM_1000_NS12placeholders2_3E:
	.zero		1
	.type		_ZN34_INTERNAL_1f533df5_4_k_cu_686e36ba4cuda3std3__45__cpo6cbeginE,@object
	.size		_ZN34_INTERNAL_1f533df5_4_k_cu_686e36ba4cuda3std3__45__cpo6cbeginE,(_ZN34_INTERNAL_1f533df5_4_k_cu_686e36ba4cuda3std6ranges3__45__cpo6cbeginE - _ZN34_INTERNAL_1f533df5_4_k_cu_686e36ba4cuda3std3__45__cpo6cbeginE)
_ZN34_INTERNAL_1f533df5_4_k_cu_686e36ba4cuda3std3__45__cpo6cbeginE:
	.zero		1
	.type		_ZN34_INTERNAL_1f533df5_4_k_cu_686e36ba4cuda3std6ranges3__45__cpo6cbeginE,@object
	.size		_ZN34_INTERNAL_1f533df5_4_k_cu_686e36ba4cuda3std6ranges3__45__cpo6cbeginE,(_ZN34_INTERNAL_1f533df5_4_k_cu_686e36ba6thrust24THRUST_300001_SM_1000_NS12placeholders2_7E - _ZN34_INTERNAL_1f533df5_4_k_cu_686e36ba4cuda3std6ranges3__45__cpo6cbeginE)
_ZN34_INTERNAL_1f533df5_4_k_cu_686e36ba4cuda3std6ranges3__45__cpo6cbeginE:
	.zero		1
	.type		_ZN34_INTERNAL_1f533df5_4_k_cu_686e36ba6thrust24THRUST_300001_SM_1000_NS12placeholders2_7E,@object
	.size		_ZN34_INTERNAL_1f533df5_4_k_cu_686e36ba6thrust24THRUST_300001_SM_1000_NS12placeholders2_7E,(_ZN34_INTERNAL_1f533df5_4_k_cu_686e36ba4cuda3std3__45__cpo7crbeginE - _ZN34_INTERNAL_1f533df5_4_k_cu_686e36ba6thrust24THRUST_300001_SM_1000_NS12placeholders2_7E)
_ZN34_INTERNAL_1f533df5_4_k_cu_686e36ba6thrust24THRUST_300001_SM_1000_NS12placeholders2_7E:
	.zero		1
	.type		_ZN34_INTERNAL_1f533df5_4_k_cu_686e36ba4cuda3std3__45__cpo7crbeginE,@object
	.size		_ZN34_INTERNAL_1f533df5_4_k_cu_686e36ba4cuda3std3__45__cpo7crbeginE,(_ZN34_INTERNAL_1f533df5_4_k_cu_686e36ba4cuda3std6ranges3__45__cpo4nextE - _ZN34_INTERNAL_1f533df5_4_k_cu_686e36ba4cuda3std3__45__cpo7crbeginE)
_ZN34_INTERNAL_1f533df5_4_k_cu_686e36ba4cuda3std3__45__cpo7crbeginE:
	.zero		1
	.type		_ZN34_INTERNAL_1f533df5_4_k_cu_686e36ba4cuda3std6ranges3__45__cpo4nextE,@object
	.size		_ZN34_INTERNAL_1f533df5_4_k_cu_686e36ba4cuda3std6ranges3__45__cpo4nextE,(_ZN34_INTERNAL_1f533df5_4_k_cu_686e36ba4cuda3std6ranges3__45__cpo4swapE - _ZN34_INTERNAL_1f533df5_4_k_cu_686e36ba4cuda3std6ranges3__45__cpo4nextE)
_ZN34_INTERNAL_1f533df5_4_k_cu_686e36ba4cuda3std6ranges3__45__cpo4nextE:
	.zero		1
	.type		_ZN34_INTERNAL_1f533df5_4_k_cu_686e36ba4cuda3std6ranges3__45__cpo4swapE,@object
	.size		_ZN34_INTERNAL_1f533df5_4_k_cu_686e36ba4cuda3std6ranges3__45__cpo4swapE,(_ZN34_INTERNAL_1f533df5_4_k_cu_686e36ba6thrust24THRUST_300001_SM_1000_NS8cuda_cub10par_nosyncE - _ZN34_INTERNAL_1f533df5_4_k_cu_686e36ba4cuda3std6ranges3__45__cpo4swapE)
_ZN34_INTERNAL_1f533df5_4_k_cu_686e36ba4cuda3std6ranges3__45__cpo4swapE:
	.zero		1
	.type		_ZN34_INTERNAL_1f533df5_4_k_cu_686e36ba6thrust24THRUST_300001_SM_1000_NS8cuda_cub10par_nosyncE,@object
	.size		_ZN34_INTERNAL_1f533df5_4_k_cu_686e36ba6thrust24THRUST_300001_SM_1000_NS8cuda_cub10par_nosyncE,(_ZN34_INTERNAL_1f533df5_4_k_cu_686e36ba6thrust24THRUST_300001_SM_1000_NS12placeholders2_9E - _ZN34_INTERNAL_1f533df5_4_k_cu_686e36ba6thrust24THRUST_300001_SM_1000_NS8cuda_cub10par_nosyncE)
_ZN34_INTERNAL_1f533df5_4_k_cu_686e36ba6thrust24THRUST_300001_SM_1000_NS8cuda_cub10par_nosyncE:
	.zero		1
	.type		_ZN34_INTERNAL_1f533df5_4_k_cu_686e36ba6thrust24THRUST_300001_SM_1000_NS12placeholders2_9E,@object
	.size		_ZN34_INTERNAL_1f533df5_4_k_cu_686e36ba6thrust24THRUST_300001_SM_1000_NS12placeholders2_9E,(_ZN34_INTERNAL_1f533df5_4_k_cu_686e36ba4cuda3std3__436_GLOBAL__N__1f533df5_4_k_cu_686e36ba6ignoreE - _ZN34_INTERNAL_1f533df5_4_k_cu_686e36ba6thrust24THRUST_300001_SM_1000_NS12placeholders2_9E)
_ZN34_INTERNAL_1f533df5_4_k_cu_686e36ba6thrust24THRUST_300001_SM_1000_NS12placeholders2_9E:
	.zero		1
	.type		_ZN34_INTERNAL_1f533df5_4_k_cu_686e36ba4cuda3std3__436_GLOBAL__N__1f533df5_4_k_cu_686e36ba6ignoreE,@object
	.size		_ZN34_INTERNAL_1f533df5_4_k_cu_686e36ba4cuda3std3__436_GLOBAL__N__1f533df5_4_k_cu_686e36ba6ignoreE,(_ZN34_INTERNAL_1f533df5_4_k_cu_686e36ba4cuda3std6ranges3__45__cpo4dataE - _ZN34_INTERNAL_1f533df5_4_k_cu_686e36ba4cuda3std3__436_GLOBAL__N__1f533df5_4_k_cu_686e36ba6ignoreE)
_ZN34_INTERNAL_1f533df5_4_k_cu_686e36ba4cuda3std3__436_GLOBAL__N__1f533df5_4_k_cu_686e36ba6ignoreE:
	.zero		1
	.type		_ZN34_INTERNAL_1f533df5_4_k_cu_686e36ba4cuda3std6ranges3__45__cpo4dataE,@object
	.size		_ZN34_INTERNAL_1f533df5_4_k_cu_686e36ba4cuda3std6ranges3__45__cpo4dataE,(_ZN34_INTERNAL_1f533df5_4_k_cu_686e36ba6thrust24THRUST_300001_SM_1000_NS12placeholders2_1E - _ZN34_INTERNAL_1f533df5_4_k_cu_686e36ba4cuda3std6ranges3__45__cpo4dataE)
_ZN34_INTERNAL_1f533df5_4_k_cu_686e36ba4cuda3std6ranges3__45__cpo4dataE:
	.zero		1
	.type		_ZN34_INTERNAL_1f533df5_4_k_cu_686e36ba6thrust24THRUST_300001_SM_1000_NS12placeholders2_1E,@object
	.size		_ZN34_INTERNAL_1f533df5_4_k_cu_686e36ba6thrust24THRUST_300001_SM_1000_NS12placeholders2_1E,(_ZN34_INTERNAL_1f533df5_4_k_cu_686e36ba4cuda3std3__45__cpo5beginE - _ZN34_INTERNAL_1f533df5_4_k_cu_686e36ba6thrust24THRUST_300001_SM_1000_NS12placeholders2_1E)
_ZN34_INTERNAL_1f533df5_4_k_cu_686e36ba6thrust24THRUST_300001_SM_1000_NS12placeholders2_1E:
	.zero		1
	.type		_ZN34_INTERNAL_1f533df5_4_k_cu_686e36ba4cuda3std3__45__cpo5beginE,@object
	.size		_ZN34_INTERNAL_1f533df5_4_k_cu_686e36ba4cuda3std3__45__cpo5beginE,(_ZN34_INTERNAL_1f533df5_4_k_cu_686e36ba4cuda3std6ranges3__45__cpo5beginE - _ZN34_INTERNAL_1f533df5_4_k_cu_686e36ba4cuda3std3__45__cpo5beginE)
_ZN34_INTERNAL_1f533df5_4_k_cu_686e36ba4cuda3std3__45__cpo5beginE:
	.zero		1
	.type		_ZN34_INTERNAL_1f533df5_4_k_cu_686e36ba4cuda3std6ranges3__45__cpo5beginE,@object
	.size		_ZN34_INTERNAL_1f533df5_4_k_cu_686e36ba4cuda3std6ranges3__45__cpo5beginE,(_ZN34_INTERNAL_1f533df5_4_k_cu_686e36ba6thrust24THRUST_300001_SM_1000_NS12placeholders2_5E - _ZN34_INTERNAL_1f533df5_4_k_cu_686e36ba4cuda3std6ranges3__45__cpo5beginE)
_ZN34_INTERNAL_1f533df5_4_k_cu_686e36ba4cuda3std6ranges3__45__cpo5beginE:
	.zero		1
	.type		_ZN34_INTERNAL_1f533df5_4_k_cu_686e36ba6thrust24THRUST_300001_SM_1000_NS12placeholders2_5E,@object
	.size		_ZN34_INTERNAL_1f533df5_4_k_cu_686e36ba6thrust24THRUST_300001_SM_1000_NS12placeholders2_5E,(_ZN34_INTERNAL_1f533df5_4_k_cu_686e36ba4cuda3std3__45__cpo6rbeginE - _ZN34_INTERNAL_1f533df5_4_k_cu_686e36ba6thrust24THRUST_300001_SM_1000_NS12placeholders2_5E)
_ZN34_INTERNAL_1f533df5_4_k_cu_686e36ba6thrust24THRUST_300001_SM_1000_NS12placeholders2_5E:
	.zero		1
	.type		_ZN34_INTERNAL_1f533df5_4_k_cu_686e36ba4cuda3std3__45__cpo6rbeginE,@object
	.size		_ZN34_INTERNAL_1f533df5_4_k_cu_686e36ba4cuda3std3__45__cpo6rbeginE,(_ZN34_INTERNAL_1f533df5_4_k_cu_686e36ba4cuda3std6ranges3__45__cpo7advanceE - _ZN34_INTERNAL_1f533df5_4_k_cu_686e36ba4cuda3std3__45__cpo6rbeginE)
_ZN34_INTERNAL_1f533df5_4_k_cu_686e36ba4cuda3std3__45__cpo6rbeginE:
	.zero		1
	.type		_ZN34_INTERNAL_1f533df5_4_k_cu_686e36ba4cuda3std6ranges3__45__cpo7advanceE,@object
	.size		_ZN34_INTERNAL_1f533df5_4_k_cu_686e36ba4cuda3std6ranges3__45__cpo7advanceE,(_ZN34_INTERNAL_1f533df5_4_k_cu_686e36ba4cuda3std3__47nulloptE - _ZN34_INTERNAL_1f533df5_4_k_cu_686e36ba4cuda3std6ranges3__45__cpo7advanceE)
_ZN34_INTERNAL_1f533df5_4_k_cu_686e36ba4cuda3std6ranges3__45__cpo7advanceE:
	.zero		1
	.type		_ZN34_INTERNAL_1f533df5_4_k_cu_686e36ba4cuda3std3__47nulloptE,@object
	.size		_ZN34_INTERNAL_1f533df5_4_k_cu_686e36ba4cuda3std3__47nulloptE,(_ZN34_INTERNAL_1f533df5_4_k_cu_686e36ba4cuda3std6ranges3__45__cpo8distanceE - _ZN34_INTERNAL_1f533df5_4_k_cu_686e36ba4cuda3std3__47nulloptE)
_ZN34_INTERNAL_1f533df5_4_k_cu_686e36ba4cuda3std3__47nulloptE:
	.zero		1
	.type		_ZN34_INTERNAL_1f533df5_4_k_cu_686e36ba4cuda3std6ranges3__45__cpo8distanceE,@object
	.size		_ZN34_INTERNAL_1f533df5_4_k_cu_686e36ba4cuda3std6ranges3__45__cpo8distanceE,(_ZN34_INTERNAL_1f533df5_4_k_cu_686e36ba6thrust24THRUST_300001_SM_1000_NS12placeholders3_10E - _ZN34_INTERNAL_1f533df5_4_k_cu_686e36ba4cuda3std6ranges3__45__cpo8distanceE)
_ZN34_INTERNAL_1f533df5_4_k_cu_686e36ba4cuda3std6ranges3__45__cpo8distanceE:
	.zero		1
	.type		_ZN34_INTERNAL_1f533df5_4_k_cu_686e36ba6thrust24THRUST_300001_SM_1000_NS12placeholders3_10E,@object
	.size		_ZN34_INTERNAL_1f533df5_4_k_cu_686e36ba6thrust24THRUST_300001_SM_1000_NS12placeholders3_10E,(_ZN34_INTERNAL_1f533df5_4_k_cu_686e36ba4cuda3std3__419piecewise_constructE - _ZN34_INTERNAL_1f533df5_4_k_cu_686e36ba6thrust24THRUST_300001_SM_1000_NS12placeholders3_10E)
_ZN34_INTERNAL_1f533df5_4_k_cu_686e36ba6thrust24THRUST_300001_SM_1000_NS12placeholders3_10E:
	.zero		1
	.type		_ZN34_INTERNAL_1f533df5_4_k_cu_686e36ba4cuda3std3__419piecewise_constructE,@object
	.size		_ZN34_INTERNAL_1f533df5_4_k_cu_686e36ba4cuda3std3__419piecewise_constructE,(_ZN34_INTERNAL_1f533df5_4_k_cu_686e36ba4cuda3std6ranges3__45__cpo5cdataE - _ZN34_INTERNAL_1f533df5_4_k_cu_686e36ba4cuda3std3__419piecewise_constructE)
_ZN34_INTERNAL_1f533df5_4_k_cu_686e36ba4cuda3std3__419piecewise_constructE:
	.zero		1
	.type		_ZN34_INTERNAL_1f533df5_4_k_cu_686e36ba4cuda3std6ranges3__45__cpo5cdataE,@object
	.size		_ZN34_INTERNAL_1f533df5_4_k_cu_686e36ba4cuda3std6ranges3__45__cpo5cdataE,(_ZN34_INTERNAL_1f533df5_4_k_cu_686e36ba6thrust24THRUST_300001_SM_1000_NS12placeholders2_2E - _ZN34_INTERNAL_1f533df5_4_k_cu_686e36ba4cuda3std6ranges3__45__cpo5cdataE)
_ZN34_INTERNAL_1f533df5_4_k_cu_686e36ba4cuda3std6ranges3__45__cpo5cdataE:
	.zero		1
	.type		_ZN34_INTERNAL_1f533df5_4_k_cu_686e36ba6thrust24THRUST_300001_SM_1000_NS12placeholders2_2E,@object
	.size		_ZN34_INTERNAL_1f533df5_4_k_cu_686e36ba6thrust24THRUST_300001_SM_1000_NS12placeholders2_2E,(_ZN34_INTERNAL_1f533df5_4_k_cu_686e36ba4cuda3std3__45__cpo3endE - _ZN34_INTERNAL_1f533df5_4_k_cu_686e36ba6thrust24THRUST_300001_SM_1000_NS12placeholders2_2E)
_ZN34_INTERNAL_1f533df5_4_k_cu_686e36ba6thrust24THRUST_300001_SM_1000_NS12placeholders2_2E:
	.zero		1
	.type		_ZN34_INTERNAL_1f533df5_4_k_cu_686e36ba4cuda3std3__45__cpo3endE,@object
	.size		_ZN34_INTERNAL_1f533df5_4_k_cu_686e36ba4cuda3std3__45__cpo3endE,(_ZN34_INTERNAL_1f533df5_4_k_cu_686e36ba4cuda3std6ranges3__45__cpo3endE - _ZN34_INTERNAL_1f533df5_4_k_cu_686e36ba4cuda3std3__45__cpo3endE)
_ZN34_INTERNAL_1f533df5_4_k_cu_686e36ba4cuda3std3__45__cpo3endE:
	.zero		1
	.type		_ZN34_INTERNAL_1f533df5_4_k_cu_686e36ba4cuda3std6ranges3__45__cpo3endE,@object
	.size		_ZN34_INTERNAL_1f533df5_4_k_cu_686e36ba4cuda3std6ranges3__45__cpo3endE,(_ZN34_INTERNAL_1f533df5_4_k_cu_686e36ba6thrust24THRUST_300001_SM_1000_NS12placeholders2_6E - _ZN34_INTERNAL_1f533df5_4_k_cu_686e36ba4cuda3std6ranges3__45__cpo3endE)
_ZN34_INTERNAL_1f533df5_4_k_cu_686e36ba4cuda3std6ranges3__45__cpo3endE:
	.zero		1
	.type		_ZN34_INTERNAL_1f533df5_4_k_cu_686e36ba6thrust24THRUST_300001_SM_1000_NS12placeholders2_6E,@object
	.size		_ZN34_INTERNAL_1f533df5_4_k_cu_686e36ba6thrust24THRUST_300001_SM_1000_NS12placeholders2_6E,(_ZN34_INTERNAL_1f533df5_4_k_cu_686e36ba4cuda3std3__45__cpo4rendE - _ZN34_INTERNAL_1f533df5_4_k_cu_686e36ba6thrust24THRUST_300001_SM_1000_NS12placeholders2_6E)
_ZN34_INTERNAL_1f533df5_4_k_cu_686e36ba6thrust24THRUST_300001_SM_1000_NS12placeholders2_6E:
	.zero		1
	.type		_ZN34_INTERNAL_1f533df5_4_k_cu_686e36ba4cuda3std3__45__cpo4rendE,@object
	.size		_ZN34_INTERNAL_1f533df5_4_k_cu_686e36ba4cuda3std3__45__cpo4rendE,(_ZN34_INTERNAL_1f533df5_4_k_cu_686e36ba4cuda3std6ranges3__45__cpo9iter_swapE - _ZN34_INTERNAL_1f533df5_4_k_cu_686e36ba4cuda3std3__45__cpo4rendE)
_ZN34_INTERNAL_1f533df5_4_k_cu_686e36ba4cuda3std3__45__cpo4rendE:
	.zero		1
	.type		_ZN34_INTERNAL_1f533df5_4_k_cu_686e36ba4cuda3std6ranges3__45__cpo9iter_swapE,@object
	.size		_ZN34_INTERNAL_1f533df5_4_k_cu_686e36ba4cuda3std6ranges3__45__cpo9iter_swapE,(_ZN34_INTERNAL_1f533df5_4_k_cu_686e36ba4cuda3std3__48unexpectE - _ZN34_INTERNAL_1f533df5_4_k_cu_686e36ba4cuda3std6ranges3__45__cpo9iter_swapE)
_ZN34_INTERNAL_1f533df5_4_k_cu_686e36ba4cuda3std6ranges3__45__cpo9iter_swapE:
	.zero		1
	.type		_ZN34_INTERNAL_1f533df5_4_k_cu_686e36ba4cuda3std3__48unexpectE,@object
	.size		_ZN34_INTERNAL_1f533df5_4_k_cu_686e36ba4cuda3std3__48unexpectE,(_ZN34_INTERNAL_1f533df5_4_k_cu_686e36ba6thrust24THRUST_300001_SM_1000_NS8cuda_cub3parE - _ZN34_INTERNAL_1f533df5_4_k_cu_686e36ba4cuda3std3__48unexpectE)
_ZN34_INTERNAL_1f533df5_4_k_cu_686e36ba4cuda3std3__48unexpectE:
	.zero		1
	.type		_ZN34_INTERNAL_1f533df5_4_k_cu_686e36ba6thrust24THRUST_300001_SM_1000_NS8cuda_cub3parE,@object
	.size		_ZN34_INTERNAL_1f533df5_4_k_cu_686e36ba6thrust24THRUST_300001_SM_1000_NS8cuda_cub3parE,(_ZN34_INTERNAL_1f533df5_4_k_cu_686e36ba6thrust24THRUST_300001_SM_1000_NS12placeholders2_4E - _ZN34_INTERNAL_1f533df5_4_k_cu_686e36ba6thrust24THRUST_300001_SM_1000_NS8cuda_cub3parE)
_ZN34_INTERNAL_1f533df5_4_k_cu_686e36ba6thrust24THRUST_300001_SM_1000_NS8cuda_cub3parE:
	.zero		1
	.type		_ZN34_INTERNAL_1f533df5_4_k_cu_686e36ba6thrust24THRUST_300001_SM_1000_NS12placeholders2_4E,@object
	.size		_ZN34_INTERNAL_1f533df5_4_k_cu_686e36ba6thrust24THRUST_300001_SM_1000_NS12placeholders2_4E,(_ZN34_INTERNAL_1f533df5_4_k_cu_686e36ba4cuda3std3__45__cpo4cendE - _ZN34_INTERNAL_1f533df5_4_k_cu_686e36ba6thrust24THRUST_300001_SM_1000_NS12placeholders2_4E)
_ZN34_INTERNAL_1f533df5_4_k_cu_686e36ba6thrust24THRUST_300001_SM_1000_NS12placeholders2_4E:
	.zero		1
	.type		_ZN34_INTERNAL_1f533df5_4_k_cu_686e36ba4cuda3std3__45__cpo4cendE,@object
	.size		_ZN34_INTERNAL_1f533df5_4_k_cu_686e36ba4cuda3std3__45__cpo4cendE,(_ZN34_INTERNAL_1f533df5_4_k_cu_686e36ba4cuda3std6ranges3__45__cpo4cendE - _ZN34_INTERNAL_1f533df5_4_k_cu_686e36ba4cuda3std3__45__cpo4cendE)
_ZN34_INTERNAL_1f533df5_4_k_cu_686e36ba4cuda3std3__45__cpo4cendE:
	.zero		1
	.type		_ZN34_INTERNAL_1f533df5_4_k_cu_686e36ba4cuda3std6ranges3__45__cpo4cendE,@object
	.size		_ZN34_INTERNAL_1f533df5_4_k_cu_686e36ba4cuda3std6ranges3__45__cpo4cendE,(_ZN34_INTERNAL_1f533df5_4_k_cu_686e36ba4cuda3std3__420unreachable_sentinelE - _ZN34_INTERNAL_1f533df5_4_k_cu_686e36ba4cuda3std6ranges3__45__cpo4cendE)
_ZN34_INTERNAL_1f533df5_4_k_cu_686e36ba4cuda3std6ranges3__45__cpo4cendE:
	.zero		1
	.type		_ZN34_INTERNAL_1f533df5_4_k_cu_686e36ba4cuda3std3__420unreachable_sentinelE,@object
	.size		_ZN34_INTERNAL_1f533df5_4_k_cu_686e36ba4cuda3std3__420unreachable_sentinelE,(_ZN34_INTERNAL_1f533df5_4_k_cu_686e36ba4cuda3std6ranges3__45__cpo5ssizeE - _ZN34_INTERNAL_1f533df5_4_k_cu_686e36ba4cuda3std3__420unreachable_sentinelE)
_ZN34_INTERNAL_1f533df5_4_k_cu_686e36ba4cuda3std3__420unreachable_sentinelE:
	.zero		1
	.type		_ZN34_INTERNAL_1f533df5_4_k_cu_686e36ba4cuda3std6ranges3__45__cpo5ssizeE,@object
	.size		_ZN34_INTERNAL_1f533df5_4_k_cu_686e36ba4cuda3std6ranges3__45__cpo5ssizeE,(_ZN34_INTERNAL_1f533df5_4_k_cu_686e36ba6thrust24THRUST_300001_SM_1000_NS12placeholders2_8E - _ZN34_INTERNAL_1f533df5_4_k_cu_686e36ba4cuda3std6ranges3__45__cpo5ssizeE)
_ZN34_INTERNAL_1f533df5_4_k_cu_686e36ba4cuda3std6ranges3__45__cpo5ssizeE:
	.zero		1
	.type		_ZN34_INTERNAL_1f533df5_4_k_cu_686e36ba6thrust24THRUST_300001_SM_1000_NS12placeholders2_8E,@object
	.size		_ZN34_INTERNAL_1f533df5_4_k_cu_686e36ba6thrust24THRUST_300001_SM_1000_NS12placeholders2_8E,(_ZN34_INTERNAL_1f533df5_4_k_cu_686e36ba4cuda3std3__45__cpo5crendE - _ZN34_INTERNAL_1f533df5_4_k_cu_686e36ba6thrust24THRUST_300001_SM_1000_NS12placeholders2_8E)
_ZN34_INTERNAL_1f533df5_4_k_cu_686e36ba6thrust24THRUST_300001_SM_1000_NS12placeholders2_8E:
	.zero		1
	.type		_ZN34_INTERNAL_1f533df5_4_k_cu_686e36ba4cuda3std3__45__cpo5crendE,@object
	.size		_ZN34_INTERNAL_1f533df5_4_k_cu_686e36ba4cuda3std3__45__cpo5crendE,(_ZN34_INTERNAL_1f533df5_4_k_cu_686e36ba4cuda3std6ranges3__45__cpo4prevE - _ZN34_INTERNAL_1f533df5_4_k_cu_686e36ba4cuda3std3__45__cpo5crendE)
_ZN34_INTERNAL_1f533df5_4_k_cu_686e36ba4cuda3std3__45__cpo5crendE:
	.zero		1
	.type		_ZN34_INTERNAL_1f533df5_4_k_cu_686e36ba4cuda3std6ranges3__45__cpo4prevE,@object
	.size		_ZN34_INTERNAL_1f533df5_4_k_cu_686e36ba4cuda3std6ranges3__45__cpo4prevE,(_ZN34_INTERNAL_1f533df5_4_k_cu_686e36ba4cuda3std6ranges3__45__cpo9iter_moveE - _ZN34_INTERNAL_1f533df5_4_k_cu_686e36ba4cuda3std6ranges3__45__cpo4prevE)
_ZN34_INTERNAL_1f533df5_4_k_cu_686e36ba4cuda3std6ranges3__45__cpo4prevE:
	.zero		1
	.type		_ZN34_INTERNAL_1f533df5_4_k_cu_686e36ba4cuda3std6ranges3__45__cpo9iter_moveE,@object
	.size		_ZN34_INTERNAL_1f533df5_4_k_cu_686e36ba4cuda3std6ranges3__45__cpo9iter_moveE,(_ZN34_INTERNAL_1f533df5_4_k_cu_686e36ba6thrust24THRUST_300001_SM_1000_NS6system6detail10sequential3seqE - _ZN34_INTERNAL_1f533df5_4_k_cu_686e36ba4cuda3std6ranges3__45__cpo9iter_moveE)
_ZN34_INTERNAL_1f533df5_4_k_cu_686e36ba4cuda3std6ranges3__45__cpo9iter_moveE:
	.zero		1
	.type		_ZN34_INTERNAL_1f533df5_4_k_cu_686e36ba6thrust24THRUST_300001_SM_1000_NS6system6detail10sequential3seqE,@object
	.size		_ZN34_INTERNAL_1f533df5_4_k_cu_686e36ba6thrust24THRUST_300001_SM_1000_NS6system6detail10sequential3seqE,(.L_31 - _ZN34_INTERNAL_1f533df5_4_k_cu_686e36ba6thrust24THRUST_300001_SM_1000_NS6system6detail10sequential3seqE)
_ZN34_INTERNAL_1f533df5_4_k_cu_686e36ba6thrust24THRUST_300001_SM_1000_NS6system6detail10sequential3seqE:
	.zero		1
.L_31:


//--------------------- .nv.constant0._ZN3cub18CUB_300001_SM_10006detail11EmptyKernelIvEEvv --------------------------
	.section	.nv.constant0._ZN3cub18CUB_300001_SM_10006detail11EmptyKernelIvEEvv,"a",@progbits
	.sectionflags	@""
	.align	4
.nv.constant0._ZN3cub18CUB_300001_SM_10006detail11EmptyKernelIvEEvv:
	.zero		896


//--------------------- SYMBOLS --------------------------

	.type		.nv.reservedSmem.offset0,@object
	.size		.nv.reservedSmem.offset0,0x4
